//
// Generated by NVIDIA NVVM Compiler
//
// Compiler Build ID: CL-36424714
// Cuda compilation tools, release 13.0, V13.0.88
// Based on NVVM 20.0.0
//

.version 9.0
.target sm_100
.address_size 64

	// .globl	ArrayCopy

.visible .entry ArrayCopy(
	.param .u64 .ptr .align 1 ArrayCopy_param_0,
	.param .u64 .ptr .align 1 ArrayCopy_param_1,
	.param .u32 ArrayCopy_param_2
)
{
	.reg .pred 	%p<2>;
	.reg .b32 	%r<7>;
	.reg .b64 	%rd<8>;

	ld.param.u64 	%rd1, [ArrayCopy_param_0];
	ld.param.u64 	%rd2, [ArrayCopy_param_1];
	ld.param.u32 	%r2, [ArrayCopy_param_2];
	mov.u32 	%r3, %ctaid.x;
	mov.u32 	%r4, %ntid.x;
	mov.u32 	%r5, %tid.x;
	mad.lo.s32 	%r1, %r3, %r4, %r5;
	setp.ge.s32 	%p1, %r1, %r2;
	@%p1 bra 	$L__BB0_2;
	cvta.to.global.u64 	%rd3, %rd1;
	cvta.to.global.u64 	%rd4, %rd2;
	mul.wide.s32 	%rd5, %r1, 4;
	add.s64 	%rd6, %rd3, %rd5;
	ld.global.u32 	%r6, [%rd6];
	add.s64 	%rd7, %rd4, %rd5;
	st.global.u32 	[%rd7], %r6;
$L__BB0_2:
	ret;

}


// ===== COMPILED SASS (sm_100) =====

	.target	sm_100

	.elftype	@"ET_EXEC"


//--------------------- .note.nv.tkinfo           --------------------------
	.section	.note.nv.tkinfo,"",@"SHT_NOTE"
	.sectionflags	@"SHF_NOTE_NV_TKINFO"
	.tkinfo
        /*0018*/ 	.word	0x00000002
        /*0030*/ 	.string	""
        /*0030*/ 	.string	"ptxas"
        /*0030*/ 	.string	"Cuda compilation tools, release 13.0, V13.0.88"
        /*0030*/ 	.string	"Build cuda_13.0.r13.0/compiler.36424714_0"
        /*0030*/ 	.string	"-arch sm_100 -m 64 "



//--------------------- .note.nv.cuinfo           --------------------------
	.section	.note.nv.cuinfo,"",@"SHT_NOTE"
	.sectionflags	@"SHF_NOTE_NV_CUINFO"
        /*0018*/ 	.short	0x0002
        /*001a*/ 	.short	0x0064
        /*001c*/ 	.short	0x0082
	.zero		2


//--------------------- .nv.info                  --------------------------
	.section	.nv.info,"",@"SHT_CUDA_INFO"
	.align	4


	//----- nvinfo : EIATTR_REGCOUNT
	.align		4
        /*0000*/ 	.byte	0x04, 0x2f
        /*0002*/ 	.short	(.L_1 - .L_0)
	.align		4
.L_0:
        /*0004*/ 	.word	index@(ArrayCopy)
        /*0008*/ 	.word	0x0000000a


	//----- nvinfo : EIATTR_FRAME_SIZE
	.align		4
.L_1:
        /*000c*/ 	.byte	0x04, 0x11
        /*000e*/ 	.short	(.L_3 - .L_2)
	.align		4
.L_2:
        /*0010*/ 	.word	index@(ArrayCopy)
        /*0014*/ 	.word	0x00000000


	//----- nvinfo : EIATTR_MIN_STACK_SIZE
	.align		4
.L_3:
        /*0018*/ 	.byte	0x04, 0x12
        /*001a*/ 	.short	(.L_5 - .L_4)
	.align		4
.L_4:
        /*001c*/ 	.word	index@(ArrayCopy)
        /*0020*/ 	.word	0x00000000
.L_5:


//--------------------- .nv.compat                --------------------------
	.section	.nv.compat,"",@"SHT_CUDA_COMPAT_INFO"
	.align	4
        /*0000*/ 	.byte	0x02, 0x09, 0x00, 0x00, 0x02, 0x02, 0x01, 0x00, 0x02, 0x05, 0x05, 0x00, 0x03, 0x07, 0x01, 0x01
        /*0010*/ 	.byte	0x02, 0x03, 0x00, 0x00, 0x02, 0x06, 0x01, 0x00, 0x04, 0x0b, 0x08, 0x00, 0x09, 0x00, 0x00, 0x00
        /*0020*/ 	.byte	0x00, 0x00, 0x00, 0x00


//--------------------- .nv.info.ArrayCopy        --------------------------
	.section	.nv.info.ArrayCopy,"",@"SHT_CUDA_INFO"
	.sectionflags	@""
	.align	4


	//----- nvinfo : EIATTR_CUDA_API_VERSION
	.align		4
        /*0000*/ 	.byte	0x04, 0x37
        /*0002*/ 	.short	(.L_7 - .L_6)
.L_6:
        /*0004*/ 	.word	0x00000082


	//----- nvinfo : EIATTR_KPARAM_INFO
	.align		4
.L_7:
        /*0008*/ 	.byte	0x04, 0x17
        /*000a*/ 	.short	(.L_9 - .L_8)
.L_8:
        /*000c*/ 	.word	0x00000000
        /*0010*/ 	.short	0x0002
        /*0012*/ 	.short	0x0010
        /*0014*/ 	.byte	0x00, 0xf0, 0x11, 0x00


	//----- nvinfo : EIATTR_KPARAM_INFO
	.align		4
.L_9:
        /*0018*/ 	.byte	0x04, 0x17
        /*001a*/ 	.short	(.L_11 - .L_10)
.L_10:
        /*001c*/ 	.word	0x00000000
        /*0020*/ 	.short	0x0001
        /*0022*/ 	.short	0x0008
        /*0024*/ 	.byte	0x00, 0xf5, 0x21, 0x00


	//----- nvinfo : EIATTR_KPARAM_INFO
	.align		4
.L_11:
        /*0028*/ 	.byte	0x04, 0x17
        /*002a*/ 	.short	(.L_13 - .L_12)
.L_12:
        /*002c*/ 	.word	0x00000000
        /*0030*/ 	.short	0x0000
        /*0032*/ 	.short	0x0000
        /*0034*/ 	.byte	0x00, 0xf5, 0x21, 0x00


	//----- nvinfo : EIATTR_SPARSE_MMA_MASK
	.align		4
.L_13:
        /*0038*/ 	.byte	0x03, 0x50
        /*003a*/ 	.short	0x0000


	//----- nvinfo : EIATTR_MAXREG_COUNT
	.align		4
        /*003c*/ 	.byte	0x03, 0x1b
        /*003e*/ 	.short	0x00ff


	//----- nvinfo : EIATTR_MERCURY_ISA_VERSION
	.align		4
        /*0040*/ 	.byte	0x03, 0x5f
        /*0042*/ 	.short	0x0101


	//----- nvinfo : EIATTR_VRC_CTA_INIT_COUNT
	.align		4
        /*0044*/ 	.byte	0x02, 0x4a
	.zero		1
	.zero		1


	//----- nvinfo : EIATTR_EXIT_INSTR_OFFSETS
	.align		4
        /*0048*/ 	.byte	0x04, 0x1c
        /*004a*/ 	.short	(.L_15 - .L_14)


	//   ....[0]....
.L_14:
        /*004c*/ 	.word	0x00000070


	//   ....[1]....
        /*0050*/ 	.word	0x000000f0


	//----- nvinfo : EIATTR_CBANK_PARAM_SIZE
	.align		4
.L_15:
        /*0054*/ 	.byte	0x03, 0x19
        /*0056*/ 	.short	0x0014


	//----- nvinfo : EIATTR_PARAM_CBANK
	.align		4
        /*0058*/ 	.byte	0x04, 0x0a
        /*005a*/ 	.short	(.L_17 - .L_16)
	.align		4
.L_16:
        /*005c*/ 	.word	index@(.nv.constant0.ArrayCopy)
        /*0060*/ 	.short	0x0380
        /*0062*/ 	.short	0x0014


	//----- nvinfo : EIATTR_SW_WAR
	.align		4
.L_17:
        /*0064*/ 	.byte	0x04, 0x36
        /*0066*/ 	.short	(.L_19 - .L_18)
.L_18:
        /*0068*/ 	.word	0x00000008
.L_19:


//--------------------- .nv.callgraph             --------------------------
	.section	.nv.callgraph,"",@"SHT_CUDA_CALLGRAPH"
	.align	4
	.sectionentsize	8
	.align		4
        /*0000*/ 	.word	0x00000000
	.align		4
        /*0004*/ 	.word	0xffffffff
	.align		4
        /*0008*/ 	.word	0x00000000
	.align		4
        /*000c*/ 	.word	0xfffffffe
	.align		4
        /*0010*/ 	.word	0x00000000
	.align		4
        /*0014*/ 	.word	0xfffffffd
	.align		4
        /*0018*/ 	.word	0x00000000
	.align		4
        /*001c*/ 	.word	0xfffffffc


//--------------------- .text.ArrayCopy           --------------------------
	.section	.text.ArrayCopy,"ax",@progbits
	.align	128
        .global         ArrayCopy
        .type           ArrayCopy,@function
        .size           ArrayCopy,(.L_x_1 - ArrayCopy)
        .other          ArrayCopy,@"STO_CUDA_ENTRY STV_DEFAULT"
ArrayCopy:
.text.ArrayCopy:
[----:B------:R-:W-:Y:S01]  /*0000*/  LDC R1, c[0x0][0x37c] ;  /* 0x0000df00ff017b82 */ /* 0x000fe20000000800 */
[----:B------:R-:W0:Y:S07]  /*0010*/  S2R R0, SR_TID.X ;  /* 0x0000000000007919 */ /* 0x000e2e0000002100 */
[----:B------:R-:W0:Y:S01]  /*0020*/  S2UR UR4, SR_CTAID.X ;  /* 0x00000000000479c3 */ /* 0x000e220000002500 */
[----:B------:R-:W1:Y:S07]  /*0030*/  LDCU UR5, c[0x0][0x390] ;  /* 0x00007200ff0577ac */ /* 0x000e6e0008000800 */
[----:B------:R-:W0:Y:S02]  /*0040*/  LDC R7, c[0x0][0x360] ;  /* 0x0000d800ff077b82 */ /* 0x000e240000000800 */
[----:B0-----:R-:W-:-:S05]  /*0050*/  IMAD R7, R7, UR4, R0 ;  /* 0x0000000407077c24 */ /* 0x001fca000f8e0200 */
[----:B-1----:R-:W-:-:S13]  /*0060*/  ISETP.GE.AND P0, PT, R7, UR5, PT ;  /* 0x0000000507007c0c */ /* 0x002fda000bf06270 */
[----:B------:R-:W-:Y:S05]  /*0070*/  @P0 EXIT ;  /* 0x000000000000094d */ /* 0x000fea0003800000 */
[----:B------:R-:W0:Y:S01]  /*0080*/  LDC.64 R2, c[0x0][0x380] ;  /* 0x0000e000ff027b82 */ /* 0x000e220000000a00 */
[----:B------:R-:W1:Y:S07]  /*0090*/  LDCU.64 UR4, c[0x0][0x358] ;  /* 0x00006b00ff0477ac */ /* 0x000e6e0008000a00 */
[----:B------:R-:W2:Y:S01]  /*00a0*/  LDC.64 R4, c[0x0][0x388] ;  /* 0x0000e200ff047b82 */ /* 0x000ea20000000a00 */
[----:B0-----:R-:W-:-:S06]  /*00b0*/  IMAD.WIDE R2, R7, 0x4, R2 ;  /* 0x0000000407027825 */ /* 0x001fcc00078e0202 */
[----:B-1----:R-:W3:Y:S01]  /*00c0*/  LDG.E R3, desc[UR4][R2.64] ;  /* 0x0000000402037981 */ /* 0x002ee2000c1e1900 */
[----:B--2---:R-:W-:-:S05]  /*00d0*/  IMAD.WIDE R4, R7, 0x4, R4 ;  /* 0x0000000407047825 */ /* 0x004fca00078e0204 */
[----:B---3--:R-:W-:Y:S01]  /*00e0*/  STG.E desc[UR4][R4.64], R3 ;  /* 0x0000000304007986 */ /* 0x008fe2000c101904 */
[----:B------:R-:W-:Y:S05]  /*00f0*/  EXIT ;  /* 0x000000000000794d */ /* 0x000fea0003800000 */
.L_x_0:
[----:B------:R-:W-:-:S00]  /*0100*/  BRA `(.L_x_0) ;  /* 0xfffffffc00fc7947 */ /* 0x000fc0000383ffff */
[----:B------:R-:W-:-:S00]  /*0110*/  NOP ;  /* 0x0000000000007918 */ /* 0x000fc00000000000 */
        /* <DEDUP_REMOVED lines=14> */
.L_x_1:


//--------------------- .nv.shared.reserved.0     --------------------------
	.section	.nv.shared.reserved.0,"aw",@nobits
	.weak		__nv_reservedSMEM_offset_0_alias
	.size		__nv_reservedSMEM_offset_0_alias, 0, 64
	.other		__nv_reservedSMEM_offset_0_alias,@"STO_CUDA_RESERVED_SHARED STV_DEFAULT"
__nv_reservedSMEM_offset_0_alias:
	.zero		0
	.zero		64


//--------------------- .nv.constant0.ArrayCopy   --------------------------
	.section	.nv.constant0.ArrayCopy,"a",@progbits
	.sectionflags	@""
	.align	4
.nv.constant0.ArrayCopy:
	.zero		916


//--------------------- SYMBOLS --------------------------

	.type		.nv.reservedSmem.offset0,@object
	.size		.nv.reservedSmem.offset0,0x4
